//
// Generated by NVIDIA NVVM Compiler
//
// Compiler Build ID: CL-36424714
// Cuda compilation tools, release 13.0, V13.0.88
// Based on NVVM 20.0.0
//

.version 9.0
.target sm_100
.address_size 64

	// .globl	_Z16histogram_kernelPjPKjj
// _ZZ16histogram_kernelPjPKjjE4hist has been demoted
// _ZZ22merge_histogram_kernelPjPKjjE4data has been demoted

.visible .entry _Z16histogram_kernelPjPKjj(
	.param .u64 .ptr .align 1 _Z16histogram_kernelPjPKjj_param_0,
	.param .u64 .ptr .align 1 _Z16histogram_kernelPjPKjj_param_1,
	.param .u32 _Z16histogram_kernelPjPKjj_param_2
)
{
	.reg .pred 	%p<9>;
	.reg .b32 	%r<82>;
	.reg .b64 	%rd<12>;
	// demoted variable
	.shared .align 4 .b8 _ZZ16histogram_kernelPjPKjjE4hist[6144];
	ld.param.u64 	%rd5, [_Z16histogram_kernelPjPKjj_param_0];
	ld.param.u64 	%rd6, [_Z16histogram_kernelPjPKjj_param_1];
	ld.param.u32 	%r20, [_Z16histogram_kernelPjPKjj_param_2];
	mov.u32 	%r81, %tid.x;
	shl.b32 	%r21, %r81, 2;
	mov.u32 	%r22, _ZZ16histogram_kernelPjPKjjE4hist;
	add.s32 	%r23, %r22, %r21;
	mov.b32 	%r24, 0;
	st.shared.u32 	[%r23], %r24;
	st.shared.u32 	[%r23+768], %r24;
	st.shared.u32 	[%r23+1536], %r24;
	st.shared.u32 	[%r23+2304], %r24;
	st.shared.u32 	[%r23+3072], %r24;
	st.shared.u32 	[%r23+3840], %r24;
	st.shared.u32 	[%r23+4608], %r24;
	st.shared.u32 	[%r23+5376], %r24;
	shl.b32 	%r2, %r81, 27;
	bar.sync 	0;
	mov.u32 	%r3, %ctaid.x;
	mov.u32 	%r4, %ntid.x;
	mad.lo.s32 	%r79, %r3, %r4, %r81;
	setp.ge.u32 	%p1, %r79, %r20;
	@%p1 bra 	$L__BB0_11;
	shl.b32 	%r25, %r81, 5;
	and.b32  	%r26, %r25, 31744;
	add.s32 	%r6, %r22, %r26;
	mov.u32 	%r28, %nctaid.x;
	mul.lo.s32 	%r7, %r4, %r28;
	cvta.to.global.u64 	%rd1, %rd6;
$L__BB0_2:
	mul.wide.u32 	%rd7, %r79, 4;
	add.s64 	%rd8, %rd1, %rd7;
	ld.global.u32 	%r9, [%rd8];
	shl.b32 	%r29, %r9, 2;
	and.b32  	%r30, %r29, 1020;
	add.s32 	%r10, %r6, %r30;
$L__BB0_3:
	ld.volatile.shared.u32 	%r31, [%r10];
	and.b32  	%r32, %r31, 134217727;
	add.s32 	%r33, %r32, 1;
	or.b32  	%r34, %r33, %r2;
	st.volatile.shared.u32 	[%r10], %r34;
	ld.volatile.shared.u32 	%r35, [%r10];
	setp.ne.s32 	%p2, %r35, %r34;
	@%p2 bra 	$L__BB0_3;
	shr.u32 	%r36, %r9, 6;
	and.b32  	%r37, %r36, 1020;
	add.s32 	%r11, %r6, %r37;
$L__BB0_5:
	ld.volatile.shared.u32 	%r38, [%r11];
	and.b32  	%r39, %r38, 134217727;
	add.s32 	%r40, %r39, 1;
	or.b32  	%r41, %r40, %r2;
	st.volatile.shared.u32 	[%r11], %r41;
	ld.volatile.shared.u32 	%r42, [%r11];
	setp.ne.s32 	%p3, %r42, %r41;
	@%p3 bra 	$L__BB0_5;
	shr.u32 	%r43, %r9, 14;
	and.b32  	%r44, %r43, 1020;
	add.s32 	%r12, %r6, %r44;
$L__BB0_7:
	ld.volatile.shared.u32 	%r45, [%r12];
	and.b32  	%r46, %r45, 134217727;
	add.s32 	%r47, %r46, 1;
	or.b32  	%r48, %r47, %r2;
	st.volatile.shared.u32 	[%r12], %r48;
	ld.volatile.shared.u32 	%r49, [%r12];
	setp.ne.s32 	%p4, %r49, %r48;
	@%p4 bra 	$L__BB0_7;
	shr.u32 	%r50, %r9, 22;
	and.b32  	%r51, %r50, 1020;
	add.s32 	%r13, %r6, %r51;
$L__BB0_9:
	ld.volatile.shared.u32 	%r52, [%r13];
	and.b32  	%r53, %r52, 134217727;
	add.s32 	%r54, %r53, 1;
	or.b32  	%r55, %r54, %r2;
	st.volatile.shared.u32 	[%r13], %r55;
	ld.volatile.shared.u32 	%r56, [%r13];
	setp.ne.s32 	%p5, %r56, %r55;
	@%p5 bra 	$L__BB0_9;
	add.s32 	%r79, %r79, %r7;
	setp.lt.u32 	%p6, %r79, %r20;
	@%p6 bra 	$L__BB0_2;
$L__BB0_11:
	bar.sync 	0;
	setp.gt.u32 	%p7, %r81, 255;
	@%p7 bra 	$L__BB0_14;
	shl.b32 	%r57, %r3, 8;
	add.s32 	%r58, %r81, %r57;
	mul.wide.u32 	%rd9, %r58, 4;
	cvta.to.global.u64 	%rd10, %rd5;
	add.s64 	%rd11, %rd10, %rd9;
	add.s32 	%r61, %r21, %r22;
	add.s32 	%r80, %r61, 3072;
$L__BB0_13:
	ld.shared.u32 	%r62, [%r80+-3072];
	and.b32  	%r63, %r62, 134217727;
	ld.shared.u32 	%r64, [%r80+-2048];
	and.b32  	%r65, %r64, 134217727;
	add.s32 	%r66, %r65, %r63;
	ld.shared.u32 	%r67, [%r80+-1024];
	and.b32  	%r68, %r67, 134217727;
	add.s32 	%r69, %r68, %r66;
	ld.shared.u32 	%r70, [%r80];
	and.b32  	%r71, %r70, 134217727;
	add.s32 	%r72, %r71, %r69;
	ld.shared.u32 	%r73, [%r80+1024];
	and.b32  	%r74, %r73, 134217727;
	add.s32 	%r75, %r74, %r72;
	ld.shared.u32 	%r76, [%r80+2048];
	and.b32  	%r77, %r76, 134217727;
	add.s32 	%r78, %r77, %r75;
	st.global.u32 	[%rd11], %r78;
	add.s32 	%r18, %r81, 192;
	add.s64 	%rd11, %rd11, 768;
	add.s32 	%r80, %r80, 768;
	setp.lt.u32 	%p8, %r81, 64;
	mov.u32 	%r81, %r18;
	@%p8 bra 	$L__BB0_13;
$L__BB0_14:
	ret;

}
	// .globl	_Z22merge_histogram_kernelPjPKjj
.visible .entry _Z22merge_histogram_kernelPjPKjj(
	.param .u64 .ptr .align 1 _Z22merge_histogram_kernelPjPKjj_param_0,
	.param .u64 .ptr .align 1 _Z22merge_histogram_kernelPjPKjj_param_1,
	.param .u32 _Z22merge_histogram_kernelPjPKjj_param_2
)
{
	.reg .pred 	%p<18>;
	.reg .b32 	%r<182>;
	.reg .b64 	%rd<65>;
	// demoted variable
	.shared .align 4 .b8 _ZZ22merge_histogram_kernelPjPKjjE4data[1024];
	ld.param.u64 	%rd2, [_Z22merge_histogram_kernelPjPKjj_param_0];
	ld.param.u64 	%rd3, [_Z22merge_histogram_kernelPjPKjj_param_1];
	ld.param.u32 	%r40, [_Z22merge_histogram_kernelPjPKjj_param_2];
	cvta.to.global.u64 	%rd1, %rd3;
	mov.u32 	%r1, %tid.x;
	setp.ge.u32 	%p1, %r1, %r40;
	mov.b32 	%r181, 0;
	@%p1 bra 	$L__BB1_13;
	mov.u32 	%r2, %ctaid.x;
	not.b32 	%r44, %r1;
	add.s32 	%r45, %r40, %r44;
	shr.u32 	%r46, %r45, 8;
	add.s32 	%r3, %r46, 1;
	and.b32  	%r4, %r3, 15;
	setp.lt.u32 	%p2, %r45, 3840;
	mov.b32 	%r181, 0;
	mov.u32 	%r170, %r1;
	@%p2 bra 	$L__BB1_4;
	shl.b32 	%r48, %r1, 8;
	add.s32 	%r49, %r2, %r48;
	add.s32 	%r166, %r49, 524288;
	and.b32  	%r50, %r3, 33554416;
	neg.s32 	%r165, %r50;
	mov.b32 	%r181, 0;
	mov.u32 	%r170, %r1;
$L__BB1_3:
	.pragma "nounroll";
	add.s32 	%r51, %r166, -524288;
	mul.wide.u32 	%rd4, %r51, 4;
	add.s64 	%rd5, %rd1, %rd4;
	ld.global.u32 	%r52, [%rd5];
	add.s32 	%r53, %r52, %r181;
	add.s32 	%r54, %r166, -458752;
	mul.wide.u32 	%rd6, %r54, 4;
	add.s64 	%rd7, %rd1, %rd6;
	ld.global.u32 	%r55, [%rd7];
	add.s32 	%r56, %r55, %r53;
	add.s32 	%r57, %r166, -393216;
	mul.wide.u32 	%rd8, %r57, 4;
	add.s64 	%rd9, %rd1, %rd8;
	ld.global.u32 	%r58, [%rd9];
	add.s32 	%r59, %r58, %r56;
	add.s32 	%r60, %r166, -327680;
	mul.wide.u32 	%rd10, %r60, 4;
	add.s64 	%rd11, %rd1, %rd10;
	ld.global.u32 	%r61, [%rd11];
	add.s32 	%r62, %r61, %r59;
	add.s32 	%r63, %r166, -262144;
	mul.wide.u32 	%rd12, %r63, 4;
	add.s64 	%rd13, %rd1, %rd12;
	ld.global.u32 	%r64, [%rd13];
	add.s32 	%r65, %r64, %r62;
	add.s32 	%r66, %r166, -196608;
	mul.wide.u32 	%rd14, %r66, 4;
	add.s64 	%rd15, %rd1, %rd14;
	ld.global.u32 	%r67, [%rd15];
	add.s32 	%r68, %r67, %r65;
	add.s32 	%r69, %r166, -131072;
	mul.wide.u32 	%rd16, %r69, 4;
	add.s64 	%rd17, %rd1, %rd16;
	ld.global.u32 	%r70, [%rd17];
	add.s32 	%r71, %r70, %r68;
	add.s32 	%r72, %r166, -65536;
	mul.wide.u32 	%rd18, %r72, 4;
	add.s64 	%rd19, %rd1, %rd18;
	ld.global.u32 	%r73, [%rd19];
	add.s32 	%r74, %r73, %r71;
	add.s32 	%r75, %r166, 458752;
	mul.wide.u32 	%rd20, %r166, 4;
	add.s64 	%rd21, %rd1, %rd20;
	ld.global.u32 	%r76, [%rd21];
	add.s32 	%r77, %r76, %r74;
	add.s32 	%r78, %r166, 65536;
	mul.wide.u32 	%rd22, %r78, 4;
	add.s64 	%rd23, %rd1, %rd22;
	ld.global.u32 	%r79, [%rd23];
	add.s32 	%r80, %r79, %r77;
	add.s32 	%r81, %r166, 131072;
	mul.wide.u32 	%rd24, %r81, 4;
	add.s64 	%rd25, %rd1, %rd24;
	ld.global.u32 	%r82, [%rd25];
	add.s32 	%r83, %r82, %r80;
	add.s32 	%r84, %r166, 196608;
	mul.wide.u32 	%rd26, %r84, 4;
	add.s64 	%rd27, %rd1, %rd26;
	ld.global.u32 	%r85, [%rd27];
	add.s32 	%r86, %r85, %r83;
	add.s32 	%r87, %r166, 262144;
	mul.wide.u32 	%rd28, %r87, 4;
	add.s64 	%rd29, %rd1, %rd28;
	ld.global.u32 	%r88, [%rd29];
	add.s32 	%r89, %r88, %r86;
	add.s32 	%r90, %r166, 327680;
	mul.wide.u32 	%rd30, %r90, 4;
	add.s64 	%rd31, %rd1, %rd30;
	ld.global.u32 	%r91, [%rd31];
	add.s32 	%r92, %r91, %r89;
	add.s32 	%r93, %r166, 393216;
	mul.wide.u32 	%rd32, %r93, 4;
	add.s64 	%rd33, %rd1, %rd32;
	ld.global.u32 	%r94, [%rd33];
	add.s32 	%r95, %r94, %r92;
	mul.wide.u32 	%rd34, %r75, 4;
	add.s64 	%rd35, %rd1, %rd34;
	ld.global.u32 	%r96, [%rd35];
	add.s32 	%r181, %r96, %r95;
	add.s32 	%r170, %r170, 4096;
	add.s32 	%r166, %r166, 1048576;
	add.s32 	%r165, %r165, 16;
	setp.ne.s32 	%p3, %r165, 0;
	@%p3 bra 	$L__BB1_3;
$L__BB1_4:
	setp.eq.s32 	%p4, %r4, 0;
	@%p4 bra 	$L__BB1_13;
	and.b32  	%r18, %r3, 7;
	setp.lt.u32 	%p5, %r4, 8;
	@%p5 bra 	$L__BB1_7;
	shl.b32 	%r98, %r170, 8;
	add.s32 	%r99, %r98, %r2;
	mul.wide.u32 	%rd36, %r99, 4;
	add.s64 	%rd37, %rd1, %rd36;
	ld.global.u32 	%r100, [%rd37];
	add.s32 	%r101, %r100, %r181;
	add.s32 	%r102, %r99, 65536;
	mul.wide.u32 	%rd38, %r102, 4;
	add.s64 	%rd39, %rd1, %rd38;
	ld.global.u32 	%r103, [%rd39];
	add.s32 	%r104, %r103, %r101;
	add.s32 	%r105, %r99, 131072;
	mul.wide.u32 	%rd40, %r105, 4;
	add.s64 	%rd41, %rd1, %rd40;
	ld.global.u32 	%r106, [%rd41];
	add.s32 	%r107, %r106, %r104;
	add.s32 	%r108, %r99, 196608;
	mul.wide.u32 	%rd42, %r108, 4;
	add.s64 	%rd43, %rd1, %rd42;
	ld.global.u32 	%r109, [%rd43];
	add.s32 	%r110, %r109, %r107;
	add.s32 	%r111, %r99, 262144;
	mul.wide.u32 	%rd44, %r111, 4;
	add.s64 	%rd45, %rd1, %rd44;
	ld.global.u32 	%r112, [%rd45];
	add.s32 	%r113, %r112, %r110;
	add.s32 	%r114, %r99, 327680;
	mul.wide.u32 	%rd46, %r114, 4;
	add.s64 	%rd47, %rd1, %rd46;
	ld.global.u32 	%r115, [%rd47];
	add.s32 	%r116, %r115, %r113;
	add.s32 	%r117, %r99, 393216;
	mul.wide.u32 	%rd48, %r117, 4;
	add.s64 	%rd49, %rd1, %rd48;
	ld.global.u32 	%r118, [%rd49];
	add.s32 	%r119, %r118, %r116;
	add.s32 	%r120, %r99, 458752;
	mul.wide.u32 	%rd50, %r120, 4;
	add.s64 	%rd51, %rd1, %rd50;
	ld.global.u32 	%r121, [%rd51];
	add.s32 	%r181, %r121, %r119;
	add.s32 	%r170, %r170, 2048;
$L__BB1_7:
	setp.eq.s32 	%p6, %r18, 0;
	@%p6 bra 	$L__BB1_13;
	and.b32  	%r24, %r3, 3;
	setp.lt.u32 	%p7, %r18, 4;
	@%p7 bra 	$L__BB1_10;
	shl.b32 	%r123, %r170, 8;
	add.s32 	%r124, %r123, %r2;
	mul.wide.u32 	%rd52, %r124, 4;
	add.s64 	%rd53, %rd1, %rd52;
	ld.global.u32 	%r125, [%rd53];
	add.s32 	%r126, %r125, %r181;
	add.s32 	%r127, %r124, 65536;
	mul.wide.u32 	%rd54, %r127, 4;
	add.s64 	%rd55, %rd1, %rd54;
	ld.global.u32 	%r128, [%rd55];
	add.s32 	%r129, %r128, %r126;
	add.s32 	%r130, %r124, 131072;
	mul.wide.u32 	%rd56, %r130, 4;
	add.s64 	%rd57, %rd1, %rd56;
	ld.global.u32 	%r131, [%rd57];
	add.s32 	%r132, %r131, %r129;
	add.s32 	%r133, %r124, 196608;
	mul.wide.u32 	%rd58, %r133, 4;
	add.s64 	%rd59, %rd1, %rd58;
	ld.global.u32 	%r134, [%rd59];
	add.s32 	%r181, %r134, %r132;
	add.s32 	%r170, %r170, 1024;
$L__BB1_10:
	setp.eq.s32 	%p8, %r24, 0;
	@%p8 bra 	$L__BB1_13;
	shl.b32 	%r135, %r170, 8;
	add.s32 	%r179, %r2, %r135;
	neg.s32 	%r178, %r24;
$L__BB1_12:
	.pragma "nounroll";
	mul.wide.u32 	%rd60, %r179, 4;
	add.s64 	%rd61, %rd1, %rd60;
	ld.global.u32 	%r136, [%rd61];
	add.s32 	%r181, %r136, %r181;
	add.s32 	%r179, %r179, 65536;
	add.s32 	%r178, %r178, 1;
	setp.ne.s32 	%p9, %r178, 0;
	@%p9 bra 	$L__BB1_12;
$L__BB1_13:
	shl.b32 	%r137, %r1, 2;
	mov.u32 	%r138, _ZZ22merge_histogram_kernelPjPKjjE4data;
	add.s32 	%r39, %r138, %r137;
	st.shared.u32 	[%r39], %r181;
	bar.sync 	0;
	setp.gt.u32 	%p10, %r1, 127;
	@%p10 bra 	$L__BB1_15;
	ld.shared.u32 	%r139, [%r39+512];
	ld.shared.u32 	%r140, [%r39];
	add.s32 	%r141, %r140, %r139;
	st.shared.u32 	[%r39], %r141;
$L__BB1_15:
	bar.sync 	0;
	setp.gt.u32 	%p11, %r1, 63;
	@%p11 bra 	$L__BB1_17;
	ld.shared.u32 	%r142, [%r39+256];
	ld.shared.u32 	%r143, [%r39];
	add.s32 	%r144, %r143, %r142;
	st.shared.u32 	[%r39], %r144;
$L__BB1_17:
	bar.sync 	0;
	setp.gt.u32 	%p12, %r1, 31;
	@%p12 bra 	$L__BB1_19;
	ld.shared.u32 	%r145, [%r39+128];
	ld.shared.u32 	%r146, [%r39];
	add.s32 	%r147, %r146, %r145;
	st.shared.u32 	[%r39], %r147;
$L__BB1_19:
	bar.sync 	0;
	setp.gt.u32 	%p13, %r1, 15;
	@%p13 bra 	$L__BB1_21;
	ld.shared.u32 	%r148, [%r39+64];
	ld.shared.u32 	%r149, [%r39];
	add.s32 	%r150, %r149, %r148;
	st.shared.u32 	[%r39], %r150;
$L__BB1_21:
	bar.sync 	0;
	setp.gt.u32 	%p14, %r1, 7;
	@%p14 bra 	$L__BB1_23;
	ld.shared.u32 	%r151, [%r39+32];
	ld.shared.u32 	%r152, [%r39];
	add.s32 	%r153, %r152, %r151;
	st.shared.u32 	[%r39], %r153;
$L__BB1_23:
	bar.sync 	0;
	setp.gt.u32 	%p15, %r1, 3;
	@%p15 bra 	$L__BB1_25;
	ld.shared.u32 	%r154, [%r39+16];
	ld.shared.u32 	%r155, [%r39];
	add.s32 	%r156, %r155, %r154;
	st.shared.u32 	[%r39], %r156;
$L__BB1_25:
	bar.sync 	0;
	setp.gt.u32 	%p16, %r1, 1;
	@%p16 bra 	$L__BB1_27;
	ld.shared.u32 	%r157, [%r39+8];
	ld.shared.u32 	%r158, [%r39];
	add.s32 	%r159, %r158, %r157;
	st.shared.u32 	[%r39], %r159;
$L__BB1_27:
	bar.sync 	0;
	setp.ne.s32 	%p17, %r1, 0;
	@%p17 bra 	$L__BB1_29;
	ld.shared.u32 	%r160, [_ZZ22merge_histogram_kernelPjPKjjE4data+4];
	ld.shared.u32 	%r161, [%r39];
	add.s32 	%r162, %r161, %r160;
	st.shared.u32 	[%r39], %r162;
	ld.shared.u32 	%r163, [_ZZ22merge_histogram_kernelPjPKjjE4data];
	mov.u32 	%r164, %ctaid.x;
	cvta.to.global.u64 	%rd62, %rd2;
	mul.wide.u32 	%rd63, %r164, 4;
	add.s64 	%rd64, %rd62, %rd63;
	st.global.u32 	[%rd64], %r163;
$L__BB1_29:
	ret;

}


// ===== COMPILED SASS (sm_100) =====

	.target	sm_100

	.elftype	@"ET_EXEC"


//--------------------- .note.nv.tkinfo           --------------------------
	.section	.note.nv.tkinfo,"",@"SHT_NOTE"
	.sectionflags	@"SHF_NOTE_NV_TKINFO"
	.tkinfo
        /*0018*/ 	.word	0x00000002
        /*0030*/ 	.string	""
        /*0030*/ 	.string	"ptxas"
        /*0030*/ 	.string	"Cuda compilation tools, release 13.0, V13.0.88"
        /*0030*/ 	.string	"Build cuda_13.0.r13.0/compiler.36424714_0"
        /*0030*/ 	.string	"-arch sm_100 -m 64 "



//--------------------- .note.nv.cuinfo           --------------------------
	.section	.note.nv.cuinfo,"",@"SHT_NOTE"
	.sectionflags	@"SHF_NOTE_NV_CUINFO"
        /*0018*/ 	.short	0x0002
        /*001a*/ 	.short	0x0064
        /*001c*/ 	.short	0x0082
	.zero		2


//--------------------- .nv.info                  --------------------------
	.section	.nv.info,"",@"SHT_CUDA_INFO"
	.align	4


	//----- nvinfo : EIATTR_REGCOUNT
	.align		4
        /*0000*/ 	.byte	0x04, 0x2f
        /*0002*/ 	.short	(.L_1 - .L_0)
	.align		4
.L_0:
        /*0004*/ 	.word	index@(_Z16histogram_kernelPjPKjj)
        /*0008*/ 	.word	0x0000000e


	//----- nvinfo : EIATTR_FRAME_SIZE
	.align		4
.L_1:
        /*000c*/ 	.byte	0x04, 0x11
        /*000e*/ 	.short	(.L_3 - .L_2)
	.align		4
.L_2:
        /*0010*/ 	.word	index@(_Z16histogram_kernelPjPKjj)
        /*0014*/ 	.word	0x00000000


	//----- nvinfo : EIATTR_REGCOUNT
	.align		4
.L_3:
        /*0018*/ 	.byte	0x04, 0x2f
        /*001a*/ 	.short	(.L_5 - .L_4)
	.align		4
.L_4:
        /*001c*/ 	.word	index@(_Z22merge_histogram_kernelPjPKjj)
        /*0020*/ 	.word	0x00000020


	//----- nvinfo : EIATTR_FRAME_SIZE
	.align		4
.L_5:
        /*0024*/ 	.byte	0x04, 0x11
        /*0026*/ 	.short	(.L_7 - .L_6)
	.align		4
.L_6:
        /*0028*/ 	.word	index@(_Z22merge_histogram_kernelPjPKjj)
        /*002c*/ 	.word	0x00000000


	//----- nvinfo : EIATTR_MIN_STACK_SIZE
	.align		4
.L_7:
        /*0030*/ 	.byte	0x04, 0x12
        /*0032*/ 	.short	(.L_9 - .L_8)
	.align		4
.L_8:
        /*0034*/ 	.word	index@(_Z22merge_histogram_kernelPjPKjj)
        /*0038*/ 	.word	0x00000000


	//----- nvinfo : EIATTR_MIN_STACK_SIZE
	.align		4
.L_9:
        /*003c*/ 	.byte	0x04, 0x12
        /*003e*/ 	.short	(.L_11 - .L_10)
	.align		4
.L_10:
        /*0040*/ 	.word	index@(_Z16histogram_kernelPjPKjj)
        /*0044*/ 	.word	0x00000000
.L_11:


//--------------------- .nv.compat                --------------------------
	.section	.nv.compat,"",@"SHT_CUDA_COMPAT_INFO"
	.align	4
        /*0000*/ 	.byte	0x02, 0x09, 0x00, 0x00, 0x02, 0x02, 0x01, 0x00, 0x02, 0x05, 0x05, 0x00, 0x03, 0x07, 0x01, 0x01
        /*0010*/ 	.byte	0x02, 0x03, 0x00, 0x00, 0x02, 0x06, 0x01, 0x00, 0x04, 0x0b, 0x08, 0x00, 0x09, 0x00, 0x00, 0x00
        /*0020*/ 	.byte	0x00, 0x00, 0x00, 0x00


//--------------------- .nv.info._Z22merge_histogram_kernelPjPKjj --------------------------
	.section	.nv.info._Z22merge_histogram_kernelPjPKjj,"",@"SHT_CUDA_INFO"
	.sectionflags	@""
	.align	4


	//----- nvinfo : EIATTR_CUDA_API_VERSION
	.align		4
        /*0000*/ 	.byte	0x04, 0x37
        /*0002*/ 	.short	(.L_13 - .L_12)
.L_12:
        /*0004*/ 	.word	0x00000082


	//----- nvinfo : EIATTR_KPARAM_INFO
	.align		4
.L_13:
        /*0008*/ 	.byte	0x04, 0x17
        /*000a*/ 	.short	(.L_15 - .L_14)
.L_14:
        /*000c*/ 	.word	0x00000000
        /*0010*/ 	.short	0x0002
        /*0012*/ 	.short	0x0010
        /*0014*/ 	.byte	0x00, 0xf0, 0x11, 0x00


	//----- nvinfo : EIATTR_KPARAM_INFO
	.align		4
.L_15:
        /*0018*/ 	.byte	0x04, 0x17
        /*001a*/ 	.short	(.L_17 - .L_16)
.L_16:
        /*001c*/ 	.word	0x00000000
        /*0020*/ 	.short	0x0001
        /*0022*/ 	.short	0x0008
        /*0024*/ 	.byte	0x00, 0xf5, 0x21, 0x00


	//----- nvinfo : EIATTR_KPARAM_INFO
	.align		4
.L_17:
        /*0028*/ 	.byte	0x04, 0x17
        /*002a*/ 	.short	(.L_19 - .L_18)
.L_18:
        /*002c*/ 	.word	0x00000000
        /*0030*/ 	.short	0x0000
        /*0032*/ 	.short	0x0000
        /*0034*/ 	.byte	0x00, 0xf5, 0x21, 0x00


	//----- nvinfo : EIATTR_SPARSE_MMA_MASK
	.align		4
.L_19:
        /*0038*/ 	.byte	0x03, 0x50
        /*003a*/ 	.short	0x0000


	//----- nvinfo : EIATTR_MAXREG_COUNT
	.align		4
        /*003c*/ 	.byte	0x03, 0x1b
        /*003e*/ 	.short	0x00ff


	//----- nvinfo : EIATTR_NUM_BARRIERS
	.align		4
        /*0040*/ 	.byte	0x02, 0x4c
        /*0042*/ 	.byte	0x01
	.zero		1


	//----- nvinfo : EIATTR_MERCURY_ISA_VERSION
	.align		4
        /*0044*/ 	.byte	0x03, 0x5f
        /*0046*/ 	.short	0x0101


	//----- nvinfo : EIATTR_VRC_CTA_INIT_COUNT
	.align		4
        /*0048*/ 	.byte	0x02, 0x4a
	.zero		1
	.zero		1


	//----- nvinfo : EIATTR_EXIT_INSTR_OFFSETS
	.align		4
        /*004c*/ 	.byte	0x04, 0x1c
        /*004e*/ 	.short	(.L_21 - .L_20)


	//   ....[0]....
.L_20:
        /*0050*/ 	.word	0x00000d00


	//   ....[1]....
        /*0054*/ 	.word	0x00000da0


	//----- nvinfo : EIATTR_CRS_STACK_SIZE
	.align		4
.L_21:
        /*0058*/ 	.byte	0x04, 0x1e
        /*005a*/ 	.short	(.L_23 - .L_22)
.L_22:
        /*005c*/ 	.word	0x00000000


	//----- nvinfo : EIATTR_CBANK_PARAM_SIZE
	.align		4
.L_23:
        /*0060*/ 	.byte	0x03, 0x19
        /*0062*/ 	.short	0x0014


	//----- nvinfo : EIATTR_PARAM_CBANK
	.align		4
        /*0064*/ 	.byte	0x04, 0x0a
        /*0066*/ 	.short	(.L_25 - .L_24)
	.align		4
.L_24:
        /*0068*/ 	.word	index@(.nv.constant0._Z22merge_histogram_kernelPjPKjj)
        /*006c*/ 	.short	0x0380
        /*006e*/ 	.short	0x0014


	//----- nvinfo : EIATTR_SW_WAR
	.align		4
.L_25:
        /*0070*/ 	.byte	0x04, 0x36
        /*0072*/ 	.short	(.L_27 - .L_26)
.L_26:
        /*0074*/ 	.word	0x00000008
.L_27:


//--------------------- .nv.info._Z16histogram_kernelPjPKjj --------------------------
	.section	.nv.info._Z16histogram_kernelPjPKjj,"",@"SHT_CUDA_INFO"
	.sectionflags	@""
	.align	4


	//----- nvinfo : EIATTR_CUDA_API_VERSION
	.align		4
        /*0000*/ 	.byte	0x04, 0x37
        /*0002*/ 	.short	(.L_29 - .L_28)
.L_28:
        /*0004*/ 	.word	0x00000082


	//----- nvinfo : EIATTR_KPARAM_INFO
	.align		4
.L_29:
        /*0008*/ 	.byte	0x04, 0x17
        /*000a*/ 	.short	(.L_31 - .L_30)
.L_30:
        /*000c*/ 	.word	0x00000000
        /*0010*/ 	.short	0x0002
        /*0012*/ 	.short	0x0010
        /*0014*/ 	.byte	0x00, 0xf0, 0x11, 0x00


	//----- nvinfo : EIATTR_KPARAM_INFO
	.align		4
.L_31:
        /*0018*/ 	.byte	0x04, 0x17
        /*001a*/ 	.short	(.L_33 - .L_32)
.L_32:
        /*001c*/ 	.word	0x00000000
        /*0020*/ 	.short	0x0001
        /*0022*/ 	.short	0x0008
        /*0024*/ 	.byte	0x00, 0xf5, 0x21, 0x00


	//----- nvinfo : EIATTR_KPARAM_INFO
	.align		4
.L_33:
        /*0028*/ 	.byte	0x04, 0x17
        /*002a*/ 	.short	(.L_35 - .L_34)
.L_34:
        /*002c*/ 	.word	0x00000000
        /*0030*/ 	.short	0x0000
        /*0032*/ 	.short	0x0000
        /*0034*/ 	.byte	0x00, 0xf5, 0x21, 0x00


	//----- nvinfo : EIATTR_SPARSE_MMA_MASK
	.align		4
.L_35:
        /*0038*/ 	.byte	0x03, 0x50
        /*003a*/ 	.short	0x0000


	//----- nvinfo : EIATTR_MAXREG_COUNT
	.align		4
        /*003c*/ 	.byte	0x03, 0x1b
        /*003e*/ 	.short	0x00ff


	//----- nvinfo : EIATTR_NUM_BARRIERS
	.align		4
        /*0040*/ 	.byte	0x02, 0x4c
        /*0042*/ 	.byte	0x01
	.zero		1


	//----- nvinfo : EIATTR_MERCURY_ISA_VERSION
	.align		4
        /*0044*/ 	.byte	0x03, 0x5f
        /*0046*/ 	.short	0x0101


	//----- nvinfo : EIATTR_VRC_CTA_INIT_COUNT
	.align		4
        /*0048*/ 	.byte	0x02, 0x4a
	.zero		1
	.zero		1


	//----- nvinfo : EIATTR_EXIT_INSTR_OFFSETS
	.align		4
        /*004c*/ 	.byte	0x04, 0x1c
        /*004e*/ 	.short	(.L_37 - .L_36)


	//   ....[0]....
.L_36:
        /*0050*/ 	.word	0x000005f0


	//   ....[1]....
        /*0054*/ 	.word	0x000007f0


	//----- nvinfo : EIATTR_CRS_STACK_SIZE
	.align		4
.L_37:
        /*0058*/ 	.byte	0x04, 0x1e
        /*005a*/ 	.short	(.L_39 - .L_38)
.L_38:
        /*005c*/ 	.word	0x00000000


	//----- nvinfo : EIATTR_CBANK_PARAM_SIZE
	.align		4
.L_39:
        /*0060*/ 	.byte	0x03, 0x19
        /*0062*/ 	.short	0x0014


	//----- nvinfo : EIATTR_PARAM_CBANK
	.align		4
        /*0064*/ 	.byte	0x04, 0x0a
        /*0066*/ 	.short	(.L_41 - .L_40)
	.align		4
.L_40:
        /*0068*/ 	.word	index@(.nv.constant0._Z16histogram_kernelPjPKjj)
        /*006c*/ 	.short	0x0380
        /*006e*/ 	.short	0x0014


	//----- nvinfo : EIATTR_SW_WAR
	.align		4
.L_41:
        /*0070*/ 	.byte	0x04, 0x36
        /*0072*/ 	.short	(.L_43 - .L_42)
.L_42:
        /*0074*/ 	.word	0x00000008
.L_43:


//--------------------- .nv.callgraph             --------------------------
	.section	.nv.callgraph,"",@"SHT_CUDA_CALLGRAPH"
	.align	4
	.sectionentsize	8
	.align		4
        /*0000*/ 	.word	0x00000000
	.align		4
        /*0004*/ 	.word	0xffffffff
	.align		4
        /*0008*/ 	.word	0x00000000
	.align		4
        /*000c*/ 	.word	0xfffffffe
	.align		4
        /*0010*/ 	.word	0x00000000
	.align		4
        /*0014*/ 	.word	0xfffffffd
	.align		4
        /*0018*/ 	.word	0x00000000
	.align		4
        /*001c*/ 	.word	0xfffffffc


//--------------------- .text._Z22merge_histogram_kernelPjPKjj --------------------------
	.section	.text._Z22merge_histogram_kernelPjPKjj,"ax",@progbits
	.align	128
        .global         _Z22merge_histogram_kernelPjPKjj
        .type           _Z22merge_histogram_kernelPjPKjj,@function
        .size           _Z22merge_histogram_kernelPjPKjj,(.L_x_23 - _Z22merge_histogram_kernelPjPKjj)
        .other          _Z22merge_histogram_kernelPjPKjj,@"STO_CUDA_ENTRY STV_DEFAULT"
_Z22merge_histogram_kernelPjPKjj:
.text._Z22merge_histogram_kernelPjPKjj:
[----:B------:R-:W-:Y:S01]  /*0000*/  LDC R1, c[0x0][0x37c] ;  /* 0x0000df00ff017b82 */ /* 0x000fe20000000800 */
[----:B------:R-:W0:Y:S01]  /*0010*/  S2R R2, SR_TID.X ;  /* 0x0000000000027919 */ /* 0x000e220000002100 */
[----:B------:R-:W0:Y:S01]  /*0020*/  LDCU UR8, c[0x0][0x390] ;  /* 0x00007200ff0877ac */ /* 0x000e220008000800 */
[----:B------:R-:W-:Y:S01]  /*0030*/  BSSY.RECONVERGENT B0, `(.L_x_0) ;  /* 0x000009b000007945 */ /* 0x000fe20003800200 */
[----:B------:R-:W-:Y:S01]  /*0040*/  IMAD.MOV.U32 R7, RZ, RZ, RZ ;  /* 0x000000ffff077224 */ /* 0x000fe200078e00ff */
[----:B------:R-:W1:Y:S01]  /*0050*/  LDCU.64 UR6, c[0x0][0x358] ;  /* 0x00006b00ff0677ac */ /* 0x000e620008000a00 */
[----:B0-----:R-:W-:-:S13]  /*0060*/  ISETP.GE.U32.AND P0, PT, R2, UR8, PT ;  /* 0x0000000802007c0c */ /* 0x001fda000bf06070 */
[----:B-1----:R-:W-:Y:S05]  /*0070*/  @P0 BRA `(.L_x_1) ;  /* 0x0000000800580947 */ /* 0x002fea0003800000 */
[----:B------:R-:W-:Y:S01]  /*0080*/  LOP3.LUT R0, RZ, R2, RZ, 0x33, !PT ;  /* 0x00000002ff007212 */ /* 0x000fe200078e33ff */
[----:B------:R-:W0:Y:S01]  /*0090*/  S2R R5, SR_CTAID.X ;  /* 0x0000000000057919 */ /* 0x000e220000002500 */
[----:B------:R-:W-:Y:S01]  /*00a0*/  BSSY.RECONVERGENT B1, `(.L_x_2) ;  /* 0x000004c000017945 */ /* 0x000fe20003800200 */
[----:B------:R-:W-:Y:S02]  /*00b0*/  HFMA2 R7, -RZ, RZ, 0, 0 ;  /* 0x00000000ff077431 */ /* 0x000fe400000001ff */
[----:B------:R-:W-:Y:S02]  /*00c0*/  IMAD.MOV.U32 R8, RZ, RZ, R2 ;  /* 0x000000ffff087224 */ /* 0x000fe400078e0002 */
[----:B------:R-:W-:-:S05]  /*00d0*/  VIADD R0, R0, UR8 ;  /* 0x0000000800007c36 */ /* 0x000fca0008000000 */
[C---:B------:R-:W-:Y:S02]  /*00e0*/  ISETP.GE.U32.AND P1, PT, R0.reuse, 0xf00, PT ;  /* 0x00000f000000780c */ /* 0x040fe40003f26070 */
[----:B------:R-:W-:-:S04]  /*00f0*/  LEA.HI R4, R0, 0x1, RZ, 0x18 ;  /* 0x0000000100047811 */ /* 0x000fc800078fc0ff */
[----:B------:R-:W-:-:S04]  /*0100*/  LOP3.LUT R6, R4, 0xf, RZ, 0xc0, !PT ;  /* 0x0000000f04067812 */ /* 0x000fc800078ec0ff */
[----:B------:R-:W-:-:S03]  /*0110*/  ISETP.NE.AND P0, PT, R6, RZ, PT ;  /* 0x000000ff0600720c */ /* 0x000fc60003f05270 */
[----:B------:R-:W-:Y:S10]  /*0120*/  @!P1 BRA `(.L_x_3) ;  /* 0x00000004000c9947 */ /* 0x000ff40003800000 */
[----:B0-----:R-:W-:Y:S01]  /*0130*/  IMAD R3, R2, 0x100, R5 ;  /* 0x0000010002037824 */ /* 0x001fe200078e0205 */
[----:B------:R-:W-:Y:S01]  /*0140*/  LOP3.LUT R0, R4, 0x1fffff0, RZ, 0xc0, !PT ;  /* 0x01fffff004007812 */ /* 0x000fe200078ec0ff */
[----:B------:R-:W-:Y:S01]  /*0150*/  IMAD.MOV.U32 R8, RZ, RZ, R2 ;  /* 0x000000ffff087224 */ /* 0x000fe200078e0002 */
[----:B------:R-:W-:Y:S01]  /*0160*/  MOV R7, RZ ;  /* 0x000000ff00077202 */ /* 0x000fe20000000f00 */
[----:B------:R-:W-:Y:S01]  /*0170*/  VIADD R3, R3, 0x80000 ;  /* 0x0008000003037836 */ /* 0x000fe20000000000 */
[----:B------:R-:W-:-:S07]  /*0180*/  IADD3 R0, PT, PT, -R0, RZ, RZ ;  /* 0x000000ff00007210 */ /* 0x000fce0007ffe1ff */
.L_x_4:
[----:B------:R-:W0:Y:S01]  /*0190*/  LDC.64 R12, c[0x0][0x388] ;  /* 0x0000e200ff0c7b82 */ /* 0x000e220000000a00 */
[C---:B------:R-:W-:Y:S01]  /*01a0*/  VIADD R15, R3.reuse, 0xfffc0000 ;  /* 0xfffc0000030f7836 */ /* 0x040fe20000000000 */
[C---:B------:R-:W-:Y:S01]  /*01b0*/  IADD3 R23, PT, PT, R3.reuse, -0x60000, RZ ;  /* 0xfffa000003177810 */ /* 0x040fe20007ffe0ff */
[C---:B------:R-:W-:Y:S02]  /*01c0*/  VIADD R11, R3.reuse, 0xfff80000 ;  /* 0xfff80000030b7836 */ /* 0x040fe40000000000 */
[C---:B------:R-:W-:Y:S02]  /*01d0*/  VIADD R25, R3.reuse, 0xfff90000 ;  /* 0xfff9000003197836 */ /* 0x040fe40000000000 */
[C---:B------:R-:W-:Y:S02]  /*01e0*/  VIADD R19, R3.reuse, 0xfffb0000 ;  /* 0xfffb000003137836 */ /* 0x040fe40000000000 */
[C---:B------:R-:W-:Y:S01]  /*01f0*/  VIADD R9, R3.reuse, 0xffff0000 ;  /* 0xffff000003097836 */ /* 0x040fe20000000000 */
[C---:B------:R-:W-:Y:S01]  /*0200*/  IADD3 R17, PT, PT, R3.reuse, -0x30000, RZ ;  /* 0xfffd000003117810 */ /* 0x040fe20007ffe0ff */
[----:B------:R-:W-:-:S02]  /*0210*/  VIADD R21, R3, 0xfffe0000 ;  /* 0xfffe000003157836 */ /* 0x000fc40000000000 */
[----:B0-----:R-:W-:-:S04]  /*0220*/  IMAD.WIDE.U32 R14, R15, 0x4, R12 ;  /* 0x000000040f0e7825 */ /* 0x001fc800078e000c */
[--C-:B------:R-:W-:Y:S01]  /*0230*/  IMAD.WIDE.U32 R10, R11, 0x4, R12.reuse ;  /* 0x000000040b0a7825 */ /* 0x100fe200078e000c */
[----:B------:R0:W2:Y:S03]  /*0240*/  LDG.E R26, desc[UR6][R14.64] ;  /* 0x000000060e1a7981 */ /* 0x0000a6000c1e1900 */
[--C-:B------:R-:W-:Y:S02]  /*0250*/  IMAD.WIDE.U32 R24, R25, 0x4, R12.reuse ;  /* 0x0000000419187825 */ /* 0x100fe400078e000c */
[----:B------:R-:W3:Y:S02]  /*0260*/  LDG.E R10, desc[UR6][R10.64] ;  /* 0x000000060a0a7981 */ /* 0x000ee4000c1e1900 */
[--C-:B------:R-:W-:Y:S02]  /*0270*/  IMAD.WIDE.U32 R22, R23, 0x4, R12.reuse ;  /* 0x0000000417167825 */ /* 0x100fe400078e000c */
[----:B------:R-:W3:Y:S02]  /*0280*/  LDG.E R29, desc[UR6][R24.64] ;  /* 0x00000006181d7981 */ /* 0x000ee4000c1e1900 */
[----:B------:R-:W-:-:S02]  /*0290*/  IMAD.WIDE.U32 R18, R19, 0x4, R12 ;  /* 0x0000000413127825 */ /* 0x000fc400078e000c */
[----:B------:R1:W4:Y:S02]  /*02a0*/  LDG.E R28, desc[UR6][R22.64] ;  /* 0x00000006161c7981 */ /* 0x000324000c1e1900 */
[--C-:B0-----:R-:W-:Y:S02]  /*02b0*/  IMAD.WIDE.U32 R14, R9, 0x4, R12.reuse ;  /* 0x00000004090e7825 */ /* 0x101fe400078e000c */
[----:B------:R-:W4:Y:S02]  /*02c0*/  LDG.E R27, desc[UR6][R18.64] ;  /* 0x00000006121b7981 */ /* 0x000f24000c1e1900 */
[----:B------:R-:W-:Y:S01]  /*02d0*/  IMAD.WIDE.U32 R20, R21, 0x4, R12 ;  /* 0x0000000415147825 */ /* 0x000fe200078e000c */
[----:B-1----:R-:W-:-:S03]  /*02e0*/  IADD3 R23, PT, PT, R3, 0x10000, RZ ;  /* 0x0001000003177810 */ /* 0x002fc60007ffe0ff */
[--C-:B------:R-:W-:Y:S01]  /*02f0*/  IMAD.WIDE.U32 R16, R17, 0x4, R12.reuse ;  /* 0x0000000411107825 */ /* 0x100fe200078e000c */
[----:B------:R0:W5:Y:S04]  /*0300*/  LDG.E R24, desc[UR6][R20.64] ;  /* 0x0000000614187981 */ /* 0x000168000c1e1900 */
[----:B------:R1:W5:Y:S01]  /*0310*/  LDG.E R19, desc[UR6][R14.64] ;  /* 0x000000060e137981 */ /* 0x000362000c1e1900 */
[----:B------:R-:W-:-:S03]  /*0320*/  IMAD.WIDE.U32 R22, R23, 0x4, R12 ;  /* 0x0000000417167825 */ /* 0x000fc600078e000c */
[----:B------:R1:W2:Y:S01]  /*0330*/  LDG.E R25, desc[UR6][R16.64] ;  /* 0x0000000610197981 */ /* 0x0002a2000c1e1900 */
[C---:B------:R-:W-:Y:S02]  /*0340*/  VIADD R9, R3.reuse, 0x20000 ;  /* 0x0002000003097836 */ /* 0x040fe40000000000 */
[C---:B0-----:R-:W-:Y:S01]  /*0350*/  IMAD.WIDE.U32 R20, R3.reuse, 0x4, R12 ;  /* 0x0000000403147825 */ /* 0x041fe200078e000c */
[----:B------:R0:W5:Y:S01]  /*0360*/  LDG.E R11, desc[UR6][R22.64] ;  /* 0x00000006160b7981 */ /* 0x000162000c1e1900 */
[----:B-1----:R-:W-:-:S03]  /*0370*/  IADD3 R15, PT, PT, R3, 0x30000, RZ ;  /* 0x00030000030f7810 */ /* 0x002fc60007ffe0ff */
[----:B------:R1:W5:Y:S01]  /*0380*/  LDG.E R18, desc[UR6][R20.64] ;  /* 0x0000000614127981 */ /* 0x000362000c1e1900 */
[----:B------:R-:W-:-:S04]  /*0390*/  IMAD.WIDE.U32 R16, R9, 0x4, R12 ;  /* 0x0000000409107825 */ /* 0x000fc800078e000c */
[--C-:B------:R-:W-:Y:S01]  /*03a0*/  IMAD.WIDE.U32 R14, R15, 0x4, R12.reuse ;  /* 0x000000040f0e7825 */ /* 0x100fe200078e000c */
[----:B------:R1:W5:Y:S03]  /*03b0*/  LDG.E R9, desc[UR6][R16.64] ;  /* 0x0000000610097981 */ /* 0x000366000c1e1900 */
[C---:B0-----:R-:W-:Y:S01]  /*03c0*/  VIADD R23, R3.reuse, 0x40000 ;  /* 0x0004000003177836 */ /* 0x041fe20000000000 */
[----:B-1----:R-:W-:Y:S01]  /*03d0*/  IADD3 R21, PT, PT, R3, 0x50000, RZ ;  /* 0x0005000003157810 */ /* 0x002fe20007ffe0ff */
[----:B------:R0:W5:Y:S02]  /*03e0*/  LDG.E R14, desc[UR6][R14.64] ;  /* 0x000000060e0e7981 */ /* 0x000164000c1e1900 */
[----:B------:R-:W-:-:S04]  /*03f0*/  IMAD.WIDE.U32 R16, R23, 0x4, R12 ;  /* 0x0000000417107825 */ /* 0x000fc800078e000c */
[C---:B------:R-:W-:Y:S01]  /*0400*/  VIADD R23, R3.reuse, 0x60000 ;  /* 0x0006000003177836 */ /* 0x040fe20000000000 */
[----:B0-----:R-:W-:Y:S01]  /*0410*/  IADD3 R15, PT, PT, R3, 0x70000, RZ ;  /* 0x00070000030f7810 */ /* 0x001fe20007ffe0ff */
[--C-:B------:R-:W-:Y:S01]  /*0420*/  IMAD.WIDE.U32 R20, R21, 0x4, R12.reuse ;  /* 0x0000000415147825 */ /* 0x100fe200078e000c */
[----:B------:R-:W5:Y:S03]  /*0430*/  LDG.E R16, desc[UR6][R16.64] ;  /* 0x0000000610107981 */ /* 0x000f66000c1e1900 */
[--C-:B------:R-:W-:Y:S02]  /*0440*/  IMAD.WIDE.U32 R22, R23, 0x4, R12.reuse ;  /* 0x0000000417167825 */ /* 0x100fe400078e000c */
[----:B------:R-:W5:Y:S02]  /*0450*/  LDG.E R21, desc[UR6][R20.64] ;  /* 0x0000000614157981 */ /* 0x000f64000c1e1900 */
[----:B------:R-:W-:-:S02]  /*0460*/  IMAD.WIDE.U32 R12, R15, 0x4, R12 ;  /* 0x000000040f0c7825 */ /* 0x000fc400078e000c */
[----:B------:R-:W5:Y:S04]  /*0470*/  LDG.E R22, desc[UR6][R22.64] ;  /* 0x0000000616167981 */ /* 0x000f68000c1e1900 */
[----:B------:R-:W5:Y:S01]  /*0480*/  LDG.E R13, desc[UR6][R12.64] ;  /* 0x000000060c0d7981 */ /* 0x000f62000c1e1900 */
[----:B------:R-:W-:-:S05]  /*0490*/  VIADD R0, R0, 0x10 ;  /* 0x0000001000007836 */ /* 0x000fca0000000000 */
[----:B------:R-:W-:Y:S01]  /*04a0*/  ISETP.NE.AND P1, PT, R0, RZ, PT ;  /* 0x000000ff0000720c */ /* 0x000fe20003f25270 */
[----:B------:R-:W-:Y:S01]  /*04b0*/  VIADD R3, R3, 0x100000 ;  /* 0x0010000003037836 */ /* 0x000fe20000000000 */
[----:B------:R-:W-:Y:S02]  /*04c0*/  IADD3 R8, PT, PT, R8, 0x1000, RZ ;  /* 0x0000100008087810 */ /* 0x000fe40007ffe0ff */
[----:B---3--:R-:W-:-:S04]  /*04d0*/  IADD3 R10, PT, PT, R29, R10, R7 ;  /* 0x0000000a1d0a7210 */ /* 0x008fc80007ffe007 */
[----:B----4-:R-:W-:-:S04]  /*04e0*/  IADD3 R10, PT, PT, R27, R28, R10 ;  /* 0x0000001c1b0a7210 */ /* 0x010fc80007ffe00a */
[----:B--2---:R-:W-:-:S04]  /*04f0*/  IADD3 R10, PT, PT, R25, R26, R10 ;  /* 0x0000001a190a7210 */ /* 0x004fc80007ffe00a */
[----:B-----5:R-:W-:-:S04]  /*0500*/  IADD3 R10, PT, PT, R19, R24, R10 ;  /* 0x00000018130a7210 */ /* 0x020fc80007ffe00a */
[----:B------:R-:W-:-:S04]  /*0510*/  IADD3 R10, PT, PT, R11, R18, R10 ;  /* 0x000000120b0a7210 */ /* 0x000fc80007ffe00a */
[----:B------:R-:W-:-:S04]  /*0520*/  IADD3 R9, PT, PT, R14, R9, R10 ;  /* 0x000000090e097210 */ /* 0x000fc80007ffe00a */
[----:B------:R-:W-:-:S04]  /*0530*/  IADD3 R9, PT, PT, R21, R16, R9 ;  /* 0x0000001015097210 */ /* 0x000fc80007ffe009 */
[----:B------:R-:W-:Y:S01]  /*0540*/  IADD3 R7, PT, PT, R13, R22, R9 ;  /* 0x000000160d077210 */ /* 0x000fe20007ffe009 */
[----:B------:R-:W-:Y:S06]  /*0550*/  @P1 BRA `(.L_x_4) ;  /* 0xfffffffc000c1947 */ /* 0x000fec000383ffff */
.L_x_3:
[----:B------:R-:W-:Y:S05]  /*0560*/  BSYNC.RECONVERGENT B1 ;  /* 0x0000000000017941 */ /* 0x000fea0003800200 */
.L_x_2:
[----:B------:R-:W-:Y:S05]  /*0570*/  @!P0 BRA `(.L_x_1) ;  /* 0x0000000400188947 */ /* 0x000fea0003800000 */
[----:B------:R-:W-:Y:S01]  /*0580*/  ISETP.GE.U32.AND P0, PT, R6, 0x8, PT ;  /* 0x000000080600780c */ /* 0x000fe20003f06070 */
[----:B------:R-:W-:Y:S01]  /*0590*/  BSSY.RECONVERGENT B1, `(.L_x_5) ;  /* 0x0000022000017945 */ /* 0x000fe20003800200 */
[----:B------:R-:W-:-:S04]  /*05a0*/  LOP3.LUT R24, R4, 0x7, RZ, 0xc0, !PT ;  /* 0x0000000704187812 */ /* 0x000fc800078ec0ff */
[----:B------:R-:W-:-:S07]  /*05b0*/  ISETP.NE.AND P1, PT, R24, RZ, PT ;  /* 0x000000ff1800720c */ /* 0x000fce0003f25270 */
[----:B------:R-:W-:Y:S06]  /*05c0*/  @!P0 BRA `(.L_x_6) ;  /* 0x0000000000788947 */ /* 0x000fec0003800000 */
[----:B------:R-:W1:Y:S01]  /*05d0*/  LDC.64 R10, c[0x0][0x388] ;  /* 0x0000e200ff0a7b82 */ /* 0x000e620000000a00 */
[----:B0-----:R-:W-:-:S04]  /*05e0*/  LEA R9, R8, R5, 0x8 ;  /* 0x0000000508097211 */ /* 0x001fc800078e40ff */
[C---:B------:R-:W-:Y:S01]  /*05f0*/  IADD3 R23, PT, PT, R9.reuse, 0x20000, RZ ;  /* 0x0002000009177810 */ /* 0x040fe20007ffe0ff */
[C---:B------:R-:W-:Y:S02]  /*0600*/  VIADD R21, R9.reuse, 0x10000 ;  /* 0x0001000009157836 */ /* 0x040fe40000000000 */
[C---:B------:R-:W-:Y:S01]  /*0610*/  VIADD R19, R9.reuse, 0x30000 ;  /* 0x0003000009137836 */ /* 0x040fe20000000000 */
[C---:B------:R-:W-:Y:S01]  /*0620*/  IADD3 R13, PT, PT, R9.reuse, 0x40000, RZ ;  /* 0x00040000090d7810 */ /* 0x040fe20007ffe0ff */
[C---:B------:R-:W-:Y:S01]  /*0630*/  VIADD R15, R9.reuse, 0x50000 ;  /* 0x00050000090f7836 */ /* 0x040fe20000000000 */
[C---:B------:R-:W-:Y:S01]  /*0640*/  IADD3 R25, PT, PT, R9.reuse, 0x60000, RZ ;  /* 0x0006000009197810 */ /* 0x040fe20007ffe0ff */
[----:B-1----:R-:W-:-:S04]  /*0650*/  IMAD.WIDE.U32 R16, R9, 0x4, R10 ;  /* 0x0000000409107825 */ /* 0x002fc800078e000a */
[--C-:B------:R-:W-:Y:S01]  /*0660*/  IMAD.WIDE.U32 R20, R21, 0x4, R10.reuse ;  /* 0x0000000415147825 */ /* 0x100fe200078e000a */
[----:B------:R0:W2:Y:S03]  /*0670*/  LDG.E R0, desc[UR6][R16.64] ;  /* 0x0000000610007981 */ /* 0x0000a6000c1e1900 */
[--C-:B------:R-:W-:Y:S01]  /*0680*/  IMAD.WIDE.U32 R18, R19, 0x4, R10.reuse ;  /* 0x0000000413127825 */ /* 0x100fe200078e000a */
[----:B------:R-:W2:Y:S03]  /*0690*/  LDG.E R3, desc[UR6][R20.64] ;  /* 0x0000000614037981 */ /* 0x000ea6000c1e1900 */
[----:B------:R-:W-:Y:S02]  /*06a0*/  IMAD.WIDE.U32 R22, R23, 0x4, R10 ;  /* 0x0000000417167825 */ /* 0x000fe400078e000a */
[----:B------:R-:W3:Y:S02]  /*06b0*/  LDG.E R18, desc[UR6][R18.64] ;  /* 0x0000000612127981 */ /* 0x000ee4000c1e1900 */
[----:B------:R-:W-:-:S02]  /*06c0*/  VIADD R9, R9, 0x70000 ;  /* 0x0007000009097836 */ /* 0x000fc40000000000 */
[--C-:B------:R-:W-:Y:S01]  /*06d0*/  IMAD.WIDE.U32 R12, R13, 0x4, R10.reuse ;  /* 0x000000040d0c7825 */ /* 0x100fe200078e000a */
[----:B------:R-:W3:Y:S03]  /*06e0*/  LDG.E R6, desc[UR6][R22.64] ;  /* 0x0000000616067981 */ /* 0x000ee6000c1e1900 */
[--C-:B------:R-:W-:Y:S02]  /*06f0*/  IMAD.WIDE.U32 R14, R15, 0x4, R10.reuse ;  /* 0x000000040f0e7825 */ /* 0x100fe400078e000a */
[----:B------:R-:W4:Y:S02]  /*0700*/  LDG.E R12, desc[UR6][R12.64] ;  /* 0x000000060c0c7981 */ /* 0x000f24000c1e1900 */
[--C-:B0-----:R-:W-:Y:S02]  /*0710*/  IMAD.WIDE.U32 R16, R25, 0x4, R10.reuse ;  /* 0x0000000419107825 */ /* 0x101fe400078e000a */
[----:B------:R-:W4:Y:S02]  /*0720*/  LDG.E R14, desc[UR6][R14.64] ;  /* 0x000000060e0e7981 */ /* 0x000f24000c1e1900 */
[----:B------:R-:W-:-:S02]  /*0730*/  IMAD.WIDE.U32 R10, R9, 0x4, R10 ;  /* 0x00000004090a7825 */ /* 0x000fc400078e000a */
[----:B------:R-:W5:Y:S04]  /*0740*/  LDG.E R16, desc[UR6][R16.64] ;  /* 0x0000000610107981 */ /* 0x000f68000c1e1900 */
[----:B------:R-:W5:Y:S01]  /*0750*/  LDG.E R10, desc[UR6][R10.64] ;  /* 0x000000060a0a7981 */ /* 0x000f62000c1e1900 */
[----:B------:R-:W-:Y:S02]  /*0760*/  IADD3 R8, PT, PT, R8, 0x800, RZ ;  /* 0x0000080008087810 */ /* 0x000fe40007ffe0ff */
[----:B--2---:R-:W-:-:S04]  /*0770*/  IADD3 R3, PT, PT, R3, R0, R7 ;  /* 0x0000000003037210 */ /* 0x004fc80007ffe007 */
[----:B---3--:R-:W-:-:S04]  /*0780*/  IADD3 R3, PT, PT, R18, R6, R3 ;  /* 0x0000000612037210 */ /* 0x008fc80007ffe003 */
[----:B----4-:R-:W-:-:S04]  /*0790*/  IADD3 R3, PT, PT, R14, R12, R3 ;  /* 0x0000000c0e037210 */ /* 0x010fc80007ffe003 */
[----:B-----5:R-:W-:-:S07]  /*07a0*/  IADD3 R7, PT, PT, R10, R16, R3 ;  /* 0x000000100a077210 */ /* 0x020fce0007ffe003 */
.L_x_6:
[----:B------:R-:W-:Y:S05]  /*07b0*/  BSYNC.RECONVERGENT B1 ;  /* 0x0000000000017941 */ /* 0x000fea0003800200 */
.L_x_5:
[----:B------:R-:W-:Y:S05]  /*07c0*/  @!P1 BRA `(.L_x_1) ;  /* 0x0000000000849947 */ /* 0x000fea0003800000 */
[----:B------:R-:W-:Y:S01]  /*07d0*/  ISETP.GE.U32.AND P0, PT, R24, 0x4, PT ;  /* 0x000000041800780c */ /* 0x000fe20003f06070 */
[----:B------:R-:W-:Y:S01]  /*07e0*/  BSSY.RECONVERGENT B1, `(.L_x_7) ;  /* 0x0000014000017945 */ /* 0x000fe20003800200 */
[----:B------:R-:W-:-:S04]  /*07f0*/  LOP3.LUT R4, R4, 0x3, RZ, 0xc0, !PT ;  /* 0x0000000304047812 */ /* 0x000fc800078ec0ff */
[----:B------:R-:W-:-:S07]  /*0800*/  ISETP.NE.AND P1, PT, R4, RZ, PT ;  /* 0x000000ff0400720c */ /* 0x000fce0003f25270 */
[----:B------:R-:W-:Y:S06]  /*0810*/  @!P0 BRA `(.L_x_8) ;  /* 0x0000000000408947 */ /* 0x000fec0003800000 */
[----:B------:R-:W1:Y:S01]  /*0820*/  LDC.64 R10, c[0x0][0x388] ;  /* 0x0000e200ff0a7b82 */ /* 0x000e620000000a00 */
[----:B0-----:R-:W-:-:S04]  /*0830*/  IMAD R3, R8, 0x100, R5 ;  /* 0x0000010008037824 */ /* 0x001fc800078e0205 */
[C---:B------:R-:W-:Y:S01]  /*0840*/  VIADD R17, R3.reuse, 0x20000 ;  /* 0x0002000003117836 */ /* 0x040fe20000000000 */
[C---:B------:R-:W-:Y:S01]  /*0850*/  IADD3 R15, PT, PT, R3.reuse, 0x10000, RZ ;  /* 0x00010000030f7810 */ /* 0x040fe20007ffe0ff */
[C---:B-1----:R-:W-:Y:S01]  /*0860*/  IMAD.WIDE.U32 R12, R3.reuse, 0x4, R10 ;  /* 0x00000004030c7825 */ /* 0x042fe200078e000a */
[----:B------:R-:W-:-:S03]  /*0870*/  IADD3 R3, PT, PT, R3, 0x30000, RZ ;  /* 0x0003000003037810 */ /* 0x000fc60007ffe0ff */
[--C-:B------:R-:W-:Y:S02]  /*0880*/  IMAD.WIDE.U32 R14, R15, 0x4, R10.reuse ;  /* 0x000000040f0e7825 */ /* 0x100fe400078e000a */
[----:B------:R-:W2:Y:S02]  /*0890*/  LDG.E R12, desc[UR6][R12.64] ;  /* 0x000000060c0c7981 */ /* 0x000ea4000c1e1900 */
[--C-:B------:R-:W-:Y:S02]  /*08a0*/  IMAD.WIDE.U32 R16, R17, 0x4, R10.reuse ;  /* 0x0000000411107825 */ /* 0x100fe400078e000a */
[----:B------:R-:W2:Y:S02]  /*08b0*/  LDG.E R14, desc[UR6][R14.64] ;  /* 0x000000060e0e7981 */ /* 0x000ea4000c1e1900 */
[----:B------:R-:W-:Y:S02]  /*08c0*/  IMAD.WIDE.U32 R10, R3, 0x4, R10 ;  /* 0x00000004030a7825 */ /* 0x000fe400078e000a */
[----:B------:R-:W3:Y:S04]  /*08d0*/  LDG.E R16, desc[UR6][R16.64] ;  /* 0x0000000610107981 */ /* 0x000ee8000c1e1900 */
[----:B------:R-:W3:Y:S01]  /*08e0*/  LDG.E R10, desc[UR6][R10.64] ;  /* 0x000000060a0a7981 */ /* 0x000ee2000c1e1900 */
[----:B------:R-:W-:Y:S01]  /*08f0*/  VIADD R8, R8, 0x400 ;  /* 0x0000040008087836 */ /* 0x000fe20000000000 */
[----:B--2---:R-:W-:-:S04]  /*0900*/  IADD3 R7, PT, PT, R14, R12, R7 ;  /* 0x0000000c0e077210 */ /* 0x004fc80007ffe007 */
[----:B---3--:R-:W-:-:S07]  /*0910*/  IADD3 R7, PT, PT, R10, R16, R7 ;  /* 0x000000100a077210 */ /* 0x008fce0007ffe007 */
.L_x_8:
[----:B------:R-:W-:Y:S05]  /*0920*/  BSYNC.RECONVERGENT B1 ;  /* 0x0000000000017941 */ /* 0x000fea0003800200 */
.L_x_7:
[----:B------:R-:W-:Y:S05]  /*0930*/  @!P1 BRA `(.L_x_1) ;  /* 0x0000000000289947 */ /* 0x000fea0003800000 */
[----:B------:R-:W1:Y:S01]  /*0940*/  LDC.64 R10, c[0x0][0x388] ;  /* 0x0000e200ff0a7b82 */ /* 0x000e620000000a00 */
[----:B0-----:R-:W-:Y:S01]  /*0950*/  LEA R3, R8, R5, 0x8 ;  /* 0x0000000508037211 */ /* 0x001fe200078e40ff */
[----:B------:R-:W-:-:S07]  /*0960*/  IMAD.MOV R0, RZ, RZ, -R4 ;  /* 0x000000ffff007224 */ /* 0x000fce00078e0a04 */
.L_x_9:
[----:B-1----:R-:W-:-:S06]  /*0970*/  IMAD.WIDE.U32 R4, R3, 0x4, R10 ;  /* 0x0000000403047825 */ /* 0x002fcc00078e000a */
[----:B------:R-:W2:Y:S01]  /*0980*/  LDG.E R4, desc[UR6][R4.64] ;  /* 0x0000000604047981 */ /* 0x000ea2000c1e1900 */
[----:B------:R-:W-:Y:S01]  /*0990*/  IADD3 R0, PT, PT, R0, 0x1, RZ ;  /* 0x0000000100007810 */ /* 0x000fe20007ffe0ff */
[----:B------:R-:W-:-:S03]  /*09a0*/  VIADD R3, R3, 0x10000 ;  /* 0x0001000003037836 */ /* 0x000fc60000000000 */
[----:B------:R-:W-:Y:S02]  /*09b0*/  ISETP.NE.AND P0, PT, R0, RZ, PT ;  /* 0x000000ff0000720c */ /* 0x000fe40003f05270 */
[----:B--2---:R-:W-:-:S11]  /*09c0*/  IADD3 R7, PT, PT, R4, R7, RZ ;  /* 0x0000000704077210 */ /* 0x004fd60007ffe0ff */
[----:B------:R-:W-:Y:S05]  /*09d0*/  @P0 BRA `(.L_x_9) ;  /* 0xfffffffc00e40947 */ /* 0x000fea000383ffff */
.L_x_1:
[----:B------:R-:W-:Y:S05]  /*09e0*/  BSYNC.RECONVERGENT B0 ;  /* 0x0000000000007941 */ /* 0x000fea0003800200 */
.L_x_0:
[----:B------:R-:W1:Y:S01]  /*09f0*/  S2UR UR5, SR_CgaCtaId ;  /* 0x00000000000579c3 */ /* 0x000e620000008800 */
[----:B------:R-:W-:Y:S01]  /*0a00*/  UMOV UR4, 0x400 ;  /* 0x0000040000047882 */ /* 0x000fe20000000000 */
[C---:B------:R-:W-:Y:S02]  /*0a10*/  ISETP.GT.U32.AND P1, PT, R2.reuse, 0x7f, PT ;  /* 0x0000007f0200780c */ /* 0x040fe40003f24070 */
[----:B------:R-:W-:Y:S01]  /*0a20*/  ISETP.GT.U32.AND P0, PT, R2, 0x3f, PT ;  /* 0x0000003f0200780c */ /* 0x000fe20003f04070 */
[----:B-1----:R-:W-:-:S06]  /*0a30*/  ULEA UR4, UR5, UR4, 0x18 ;  /* 0x0000000405047291 */ /* 0x002fcc000f8ec0ff */
[----:B------:R-:W-:-:S05]  /*0a40*/  LEA R0, R2, UR4, 0x2 ;  /* 0x0000000402007c11 */ /* 0x000fca000f8e10ff */
[----:B------:R-:W-:Y:S01]  /*0a50*/  STS [R0], R7 ;  /* 0x0000000700007388 */ /* 0x000fe20000000800 */
[----:B------:R-:W-:Y:S06]  /*0a60*/  BAR.SYNC.DEFER_BLOCKING 0x0 ;  /* 0x0000000000007b1d */ /* 0x000fec0000010000 */
[----:B------:R-:W-:Y:S04]  /*0a70*/  @!P1 LDS R3, [R0+0x200] ;  /* 0x0002000000039984 */ /* 0x000fe80000000800 */
[----:B------:R-:W1:Y:S02]  /*0a80*/  @!P1 LDS R4, [R0] ;  /* 0x0000000000049984 */ /* 0x000e640000000800 */
[----:B-1----:R-:W-:-:S05]  /*0a90*/  @!P1 IMAD.IADD R3, R3, 0x1, R4 ;  /* 0x0000000103039824 */ /* 0x002fca00078e0204 */
[----:B------:R-:W-:Y:S01]  /*0aa0*/  @!P1 STS [R0], R3 ;  /* 0x0000000300009388 */ /* 0x000fe20000000800 */
[----:B------:R-:W-:Y:S01]  /*0ab0*/  BAR.SYNC.DEFER_BLOCKING 0x0 ;  /* 0x0000000000007b1d */ /* 0x000fe20000010000 */
[----:B------:R-:W-:-:S05]  /*0ac0*/  ISETP.GT.U32.AND P1, PT, R2, 0x1f, PT ;  /* 0x0000001f0200780c */ /* 0x000fca0003f24070 */
[----:B------:R-:W-:Y:S04]  /*0ad0*/  @!P0 LDS R4, [R0+0x100] ;  /* 0x0001000000048984 */ /* 0x000fe80000000800 */
[----:B0-----:R-:W0:Y:S02]  /*0ae0*/  @!P0 LDS R5, [R0] ;  /* 0x0000000000058984 */ /* 0x001e240000000800 */
[----:B0-----:R-:W-:-:S05]  /*0af0*/  @!P0 IADD3 R5, PT, PT, R4, R5, RZ ;  /* 0x0000000504058210 */ /* 0x001fca0007ffe0ff */
[----:B------:R-:W-:Y:S01]  /*0b00*/  @!P0 STS [R0], R5 ;  /* 0x0000000500008388 */ /* 0x000fe20000000800 */
[----:B------:R-:W-:Y:S01]  /*0b10*/  BAR.SYNC.DEFER_BLOCKING 0x0 ;  /* 0x0000000000007b1d */ /* 0x000fe20000010000 */
[----:B------:R-:W-:-:S05]  /*0b20*/  ISETP.GT.U32.AND P0, PT, R2, 0xf, PT ;  /* 0x0000000f0200780c */ /* 0x000fca0003f04070 */
[----:B------:R-:W-:Y:S04]  /*0b30*/  @!P1 LDS R4, [R0+0x80] ;  /* 0x0000800000049984 */ /* 0x000fe80000000800 */
[----:B------:R-:W0:Y:S02]  /*0b40*/  @!P1 LDS R7, [R0] ;  /* 0x0000000000079984 */ /* 0x000e240000000800 */
[----:B0-----:R-:W-:-:S05]  /*0b50*/  @!P1 IMAD.IADD R7, R4, 0x1, R7 ;  /* 0x0000000104079824 */ /* 0x001fca00078e0207 */
[----:B------:R-:W-:Y:S01]  /*0b60*/  @!P1 STS [R0], R7 ;  /* 0x0000000700009388 */ /* 0x000fe20000000800 */
[----:B------:R-:W-:Y:S01]  /*0b70*/  BAR.SYNC.DEFER_BLOCKING 0x0 ;  /* 0x0000000000007b1d */ /* 0x000fe20000010000 */
[----:B------:R-:W-:-:S05]  /*0b80*/  ISETP.GT.U32.AND P1, PT, R2, 0x7, PT ;  /* 0x000000070200780c */ /* 0x000fca0003f24070 */
[----:B------:R-:W-:Y:S04]  /*0b90*/  @!P0 LDS R3, [R0+0x40] ;  /* 0x0000400000038984 */ /* 0x000fe80000000800 */
[----:B------:R-:W0:Y:S02]  /*0ba0*/  @!P0 LDS R4, [R0] ;  /* 0x0000000000048984 */ /* 0x000e240000000800 */
        /* <DEDUP_REMOVED lines=15> */
[----:B------:R-:W-:-:S05]  /*0ca0*/  ISETP.NE.AND P0, PT, R2, RZ, PT ;  /* 0x000000ff0200720c */ /* 0x000fca0003f05270 */
[----:B------:R-:W-:Y:S04]  /*0cb0*/  @!P1 LDS R3, [R0+0x8] ;  /* 0x0000080000039984 */ /* 0x000fe80000000800 */
[----:B------:R-:W0:Y:S02]  /*0cc0*/  @!P1 LDS R4, [R0] ;  /* 0x0000000000049984 */ /* 0x000e240000000800 */
[----:B0-----:R-:W-:-:S05]  /*0cd0*/  @!P1 IMAD.IADD R3, R3, 0x1, R4 ;  /* 0x0000000103039824 */ /* 0x001fca00078e0204 */
[----:B------:R0:W-:Y:S01]  /*0ce0*/  @!P1 STS [R0], R3 ;  /* 0x0000000300009388 */ /* 0x0001e20000000800 */
[----:B------:R-:W-:Y:S06]  /*0cf0*/  BAR.SYNC.DEFER_BLOCKING 0x0 ;  /* 0x0000000000007b1d */ /* 0x000fec0000010000 */
[----:B------:R-:W-:Y:S05]  /*0d00*/  @P0 EXIT ;  /* 0x000000000000094d */ /* 0x000fea0003800000 */
[----:B------:R-:W-:Y:S04]  /*0d10*/  LDS R2, [UR4+0x4] ;  /* 0x00000404ff027984 */ /* 0x000fe80008000800 */
[----:B0-----:R-:W0:Y:S01]  /*0d20*/  LDS R3, [R0] ;  /* 0x0000000000037984 */ /* 0x001e220000000800 */
[----:B------:R-:W1:Y:S01]  /*0d30*/  S2R R9, SR_CTAID.X ;  /* 0x0000000000097919 */ /* 0x000e620000002500 */
[----:B0-----:R-:W-:Y:S02]  /*0d40*/  IADD3 R5, PT, PT, R2, R3, RZ ;  /* 0x0000000302057210 */ /* 0x001fe40007ffe0ff */
[----:B------:R-:W1:Y:S03]  /*0d50*/  LDC.64 R2, c[0x0][0x380] ;  /* 0x0000e000ff027b82 */ /* 0x000e660000000a00 */
[----:B------:R-:W-:Y:S04]  /*0d60*/  STS [R0], R5 ;  /* 0x0000000500007388 */ /* 0x000fe80000000800 */
[----:B------:R-:W0:Y:S01]  /*0d70*/  LDS R7, [UR4] ;  /* 0x00000004ff077984 */ /* 0x000e220008000800 */
[----:B-1----:R-:W-:-:S05]  /*0d80*/  IMAD.WIDE.U32 R2, R9, 0x4, R2 ;  /* 0x0000000409027825 */ /* 0x002fca00078e0002 */
[----:B0-----:R-:W-:Y:S01]  /*0d90*/  STG.E desc[UR6][R2.64], R7 ;  /* 0x0000000702007986 */ /* 0x001fe2000c101906 */
[----:B------:R-:W-:Y:S05]  /*0da0*/  EXIT ;  /* 0x000000000000794d */ /* 0x000fea0003800000 */
.L_x_10:
[----:B------:R-:W-:-:S00]  /*0db0*/  BRA `(.L_x_10) ;  /* 0xfffffffc00fc7947 */ /* 0x000fc0000383ffff */
[----:B------:R-:W-:-:S00]  /*0dc0*/  NOP ;  /* 0x0000000000007918 */ /* 0x000fc00000000000 */
        /* <DEDUP_REMOVED lines=11> */
.L_x_23:


//--------------------- .text._Z16histogram_kernelPjPKjj --------------------------
	.section	.text._Z16histogram_kernelPjPKjj,"ax",@progbits
	.align	128
        .global         _Z16histogram_kernelPjPKjj
        .type           _Z16histogram_kernelPjPKjj,@function
        .size           _Z16histogram_kernelPjPKjj,(.L_x_24 - _Z16histogram_kernelPjPKjj)
        .other          _Z16histogram_kernelPjPKjj,@"STO_CUDA_ENTRY STV_DEFAULT"
_Z16histogram_kernelPjPKjj:
.text._Z16histogram_kernelPjPKjj:
[----:B------:R-:W-:Y:S08]  /*0000*/  LDC R1, c[0x0][0x37c] ;  /* 0x0000df00ff017b82 */ /* 0x000ff00000000800 */
[----:B------:R-:W0:Y:S01]  /*0010*/  S2UR UR5, SR_CgaCtaId ;  /* 0x00000000000579c3 */ /* 0x000e220000008800 */
[----:B------:R-:W1:Y:S01]  /*0020*/  S2R R0, SR_TID.X ;  /* 0x0000000000007919 */ /* 0x000e620000002100 */
[----:B------:R-:W-:Y:S01]  /*0030*/  UMOV UR4, 0x400 ;  /* 0x0000040000047882 */ /* 0x000fe20000000000 */
[----:B------:R-:W2:Y:S01]  /*0040*/  LDCU UR8, c[0x0][0x390] ;  /* 0x00007200ff0877ac */ /* 0x000ea20008000800 */
[----:B------:R-:W3:Y:S01]  /*0050*/  S2R R3, SR_CTAID.X ;  /* 0x0000000000037919 */ /* 0x000ee20000002500 */
[----:B------:R-:W4:Y:S01]  /*0060*/  LDCU.64 UR6, c[0x0][0x358] ;  /* 0x00006b00ff0677ac */ /* 0x000f220008000a00 */
[----:B0-----:R-:W-:Y:S01]  /*0070*/  ULEA UR4, UR5, UR4, 0x18 ;  /* 0x0000000405047291 */ /* 0x001fe2000f8ec0ff */
[----:B------:R-:W3:Y:S05]  /*0080*/  LDCU UR5, c[0x0][0x360] ;  /* 0x00006c00ff0577ac */ /* 0x000eea0008000800 */
[----:B-1----:R-:W-:-:S05]  /*0090*/  LEA R2, R0, UR4, 0x2 ;  /* 0x0000000400027c11 */ /* 0x002fca000f8e10ff */
[----:B------:R0:W-:Y:S04]  /*00a0*/  STS [R2], RZ ;  /* 0x000000ff02007388 */ /* 0x0001e80000000800 */
[----:B------:R0:W-:Y:S01]  /*00b0*/  STS [R2+0x300], RZ ;  /* 0x000300ff02007388 */ /* 0x0001e20000000800 */
[----:B---3--:R-:W-:-:S03]  /*00c0*/  IMAD R4, R3, UR5, R0 ;  /* 0x0000000503047c24 */ /* 0x008fc6000f8e0200 */
[----:B------:R0:W-:Y:S02]  /*00d0*/  STS [R2+0x600], RZ ;  /* 0x000600ff02007388 */ /* 0x0001e40000000800 */
[----:B--2---:R-:W-:Y:S02]  /*00e0*/  ISETP.GE.U32.AND P0, PT, R4, UR8, PT ;  /* 0x0000000804007c0c */ /* 0x004fe4000bf06070 */
[----:B------:R0:W-:Y:S04]  /*00f0*/  STS [R2+0x900], RZ ;  /* 0x000900ff02007388 */ /* 0x0001e80000000800 */
[----:B------:R0:W-:Y:S04]  /*0100*/  STS [R2+0xc00], RZ ;  /* 0x000c00ff02007388 */ /* 0x0001e80000000800 */
[----:B------:R0:W-:Y:S04]  /*0110*/  STS [R2+0xf00], RZ ;  /* 0x000f00ff02007388 */ /* 0x0001e80000000800 */
[----:B------:R0:W-:Y:S04]  /*0120*/  STS [R2+0x1200], RZ ;  /* 0x001200ff02007388 */ /* 0x0001e80000000800 */
[----:B------:R0:W-:Y:S01]  /*0130*/  STS [R2+0x1500], RZ ;  /* 0x001500ff02007388 */ /* 0x0001e20000000800 */
[----:B------:R-:W-:Y:S06]  /*0140*/  BAR.SYNC.DEFER_BLOCKING 0x0 ;  /* 0x0000000000007b1d */ /* 0x000fec0000010000 */
[----:B----4-:R-:W-:Y:S05]  /*0150*/  @P0 BRA `(.L_x_11) ;  /* 0x0000000400180947 */ /* 0x010fea0003800000 */
[----:B------:R-:W1:Y:S01]  /*0160*/  LDC R5, c[0x0][0x370] ;  /* 0x0000dc00ff057b82 */ /* 0x000e620000000800 */
[----:B0-----:R-:W-:-:S05]  /*0170*/  IMAD.SHL.U32 R2, R0, 0x20, RZ ;  /* 0x0000002000027824 */ /* 0x001fca00078e00ff */
[----:B------:R-:W-:Y:S01]  /*0180*/  LOP3.LUT R6, R2, 0x7c00, RZ, 0xc0, !PT ;  /* 0x00007c0002067812 */ /* 0x000fe200078ec0ff */
[----:B------:R-:W-:Y:S02]  /*0190*/  IMAD.MOV.U32 R2, RZ, RZ, R4 ;  /* 0x000000ffff027224 */ /* 0x000fe400078e0004 */
[----:B------:R-:W-:Y:S02]  /*01a0*/  IMAD.SHL.U32 R4, R0, 0x8000000, RZ ;  /* 0x0800000000047824 */ /* 0x000fe400078e00ff */
[----:B------:R-:W-:Y:S02]  /*01b0*/  VIADD R6, R6, UR4 ;  /* 0x0000000406067c36 */ /* 0x000fe40008000000 */
[----:B-1----:R-:W-:-:S07]  /*01c0*/  IMAD R5, R5, UR5, RZ ;  /* 0x0000000505057c24 */ /* 0x002fce000f8e02ff */
.L_x_20:
[----:B------:R-:W0:Y:S01]  /*01d0*/  LDC.64 R8, c[0x0][0x388] ;  /* 0x0000e200ff087b82 */ /* 0x000e220000000a00 */
[----:B------:R-:W1:Y:S01]  /*01e0*/  LDCU UR8, c[0x0][0x390] ;  /* 0x00007200ff0877ac */ /* 0x000e620008000800 */
[----:B0-----:R-:W-:-:S05]  /*01f0*/  IMAD.WIDE.U32 R8, R2, 0x4, R8 ;  /* 0x0000000402087825 */ /* 0x001fca00078e0008 */
[----:B------:R-:W2:Y:S01]  /*0200*/  LDG.E R7, desc[UR6][R8.64] ;  /* 0x0000000608077981 */ /* 0x000ea2000c1e1900 */
[----:B------:R-:W-:Y:S01]  /*0210*/  IMAD.IADD R2, R5, 0x1, R2 ;  /* 0x0000000105027824 */ /* 0x000fe200078e0202 */
[----:B------:R-:W-:Y:S04]  /*0220*/  BSSY B0, `(.L_x_12) ;  /* 0x000000e000007945 */ /* 0x000fe80003800000 */
[----:B-1----:R-:W-:Y:S01]  /*0230*/  ISETP.GE.U32.AND P0, PT, R2, UR8, PT ;  /* 0x0000000802007c0c */ /* 0x002fe2000bf06070 */
[----:B--2---:R-:W-:-:S05]  /*0240*/  IMAD.SHL.U32 R10, R7, 0x4, RZ ;  /* 0x00000004070a7824 */ /* 0x004fca00078e00ff */
[----:B------:R-:W-:-:S05]  /*0250*/  LOP3.LUT R11, R10, 0x3fc, RZ, 0xc0, !PT ;  /* 0x000003fc0a0b7812 */ /* 0x000fca00078ec0ff */
[----:B------:R-:W-:-:S07]  /*0260*/  IMAD.IADD R10, R6, 0x1, R11 ;  /* 0x00000001060a7824 */ /* 0x000fce00078e020b */
.L_x_13:
[----:B------:R-:W0:Y:S01]  /*0270*/  LDS R8, [R10] ;  /* 0x000000000a087984 */ /* 0x000e220000000800 */
[----:B------:R-:W-:Y:S05]  /*0280*/  YIELD ;  /* 0x0000000000007946 */ /* 0x000fea0003800000 */
[----:B0-----:R-:W-:-:S05]  /*0290*/  LOP3.LUT R8, R8, 0x7ffffff, RZ, 0xc0, !PT ;  /* 0x07ffffff08087812 */ /* 0x001fca00078ec0ff */
[----:B------:R-:W-:-:S05]  /*02a0*/  VIADD R9, R8, 0x1 ;  /* 0x0000000108097836 */ /* 0x000fca0000000000 */
[----:B------:R-:W-:-:S05]  /*02b0*/  LOP3.LUT R9, R9, R4, RZ, 0xfc, !PT ;  /* 0x0000000409097212 */ /* 0x000fca00078efcff */
[----:B------:R-:W-:Y:S04]  /*02c0*/  STS [R10], R9 ;  /* 0x000000090a007388 */ /* 0x000fe80000000800 */
[----:B------:R-:W0:Y:S02]  /*02d0*/  LDS R8, [R10] ;  /* 0x000000000a087984 */ /* 0x000e240000000800 */
[----:B0-----:R-:W-:-:S13]  /*02e0*/  ISETP.NE.AND P1, PT, R8, R9, PT ;  /* 0x000000090800720c */ /* 0x001fda0003f25270 */
[----:B------:R-:W-:Y:S05]  /*02f0*/  @P1 BRA `(.L_x_13) ;  /* 0xfffffffc00dc1947 */ /* 0x000fea000383ffff */
[----:B------:R-:W-:Y:S05]  /*0300*/  BSYNC B0 ;  /* 0x0000000000007941 */ /* 0x000fea0003800000 */
.L_x_12:
[----:B------:R-:W-:Y:S01]  /*0310*/  SHF.R.U32.HI R8, RZ, 0x6, R7 ;  /* 0x00000006ff087819 */ /* 0x000fe20000011607 */
[----:B------:R-:W-:Y:S03]  /*0320*/  BSSY B0, `(.L_x_14) ;  /* 0x000000c000007945 */ /* 0x000fe60003800000 */
[----:B------:R-:W-:-:S05]  /*0330*/  LOP3.LUT R9, R8, 0x3fc, RZ, 0xc0, !PT ;  /* 0x000003fc08097812 */ /* 0x000fca00078ec0ff */
[----:B------:R-:W-:-:S07]  /*0340*/  IMAD.IADD R10, R6, 0x1, R9 ;  /* 0x00000001060a7824 */ /* 0x000fce00078e0209 */
.L_x_15:
        /* <DEDUP_REMOVED lines=10> */
.L_x_14:
[----:B------:R-:W-:Y:S01]  /*03f0*/  SHF.R.U32.HI R8, RZ, 0xe, R7 ;  /* 0x0000000eff087819 */ /* 0x000fe20000011607 */
[----:B------:R-:W-:Y:S03]  /*0400*/  BSSY B0, `(.L_x_16) ;  /* 0x000000c000007945 */ /* 0x000fe60003800000 */
[----:B------:R-:W-:-:S05]  /*0410*/  LOP3.LUT R9, R8, 0x3fc, RZ, 0xc0, !PT ;  /* 0x000003fc08097812 */ /* 0x000fca00078ec0ff */
[----:B------:R-:W-:-:S07]  /*0420*/  IMAD.IADD R10, R6, 0x1, R9 ;  /* 0x00000001060a7824 */ /* 0x000fce00078e0209 */
.L_x_17:
        /* <DEDUP_REMOVED lines=10> */
.L_x_16:
[----:B------:R-:W-:Y:S01]  /*04d0*/  SHF.R.U32.HI R7, RZ, 0x16, R7 ;  /* 0x00000016ff077819 */ /* 0x000fe20000011607 */
[----:B------:R-:W-:Y:S03]  /*04e0*/  BSSY B0, `(.L_x_18) ;  /* 0x000000c000007945 */ /* 0x000fe60003800000 */
[----:B------:R-:W-:-:S05]  /*04f0*/  LOP3.LUT R7, R7, 0x3fc, RZ, 0xc0, !PT ;  /* 0x000003fc07077812 */ /* 0x000fca00078ec0ff */
[----:B------:R-:W-:-:S07]  /*0500*/  IMAD.IADD R10, R6, 0x1, R7 ;  /* 0x00000001060a7824 */ /* 0x000fce00078e0207 */
.L_x_19:
        /* <DEDUP_REMOVED lines=10> */
.L_x_18:
[----:B------:R-:W-:Y:S05]  /*05b0*/  @!P0 BRA `(.L_x_20) ;  /* 0xfffffffc00048947 */ /* 0x000fea000383ffff */
.L_x_11:
[----:B------:R-:W-:Y:S05]  /*05c0*/  WARPSYNC.ALL ;  /* 0x0000000000007948 */ /* 0x000fea0003800000 */
[----:B------:R-:W-:Y:S01]  /*05d0*/  BAR.SYNC.DEFER_BLOCKING 0x0 ;  /* 0x0000000000007b1d */ /* 0x000fe20000010000 */
[----:B------:R-:W-:-:S13]  /*05e0*/  ISETP.GT.U32.AND P0, PT, R0, 0xff, PT ;  /* 0x000000ff0000780c */ /* 0x000fda0003f04070 */
[----:B------:R-:W-:Y:S05]  /*05f0*/  @P0 EXIT ;  /* 0x000000000000094d */ /* 0x000fea0003800000 */
[----:B------:R-:W0:Y:S01]  /*0600*/  LDC.64 R4, c[0x0][0x380] ;  /* 0x0000e000ff047b82 */ /* 0x000e220000000a00 */
[----:B------:R-:W-:Y:S01]  /*0610*/  IMAD R3, R3, 0x100, R0 ;  /* 0x0000010003037824 */ /* 0x000fe200078e0200 */
[----:B------:R-:W-:-:S03]  /*0620*/  LEA R6, R0, UR4, 0x2 ;  /* 0x0000000400067c11 */ /* 0x000fc6000f8e10ff */
[----:B0-----:R-:W-:-:S04]  /*0630*/  IMAD.WIDE.U32 R2, R3, 0x4, R4 ;  /* 0x0000000403027825 */ /* 0x001fc800078e0004 */
[----:B------:R-:W-:Y:S02]  /*0640*/  VIADD R4, R6, 0xc00 ;  /* 0x00000c0006047836 */ /* 0x000fe40000000000 */
[----:B------:R-:W-:Y:S02]  /*0650*/  IMAD.MOV.U32 R9, RZ, RZ, R2 ;  /* 0x000000ffff097224 */ /* 0x000fe400078e0002 */
[----:B------:R-:W-:-:S07]  /*0660*/  IMAD.MOV.U32 R10, RZ, RZ, R3 ;  /* 0x000000ffff0a7224 */ /* 0x000fce00078e0003 */
.L_x_21:
[----:B0-----:R-:W0:Y:S01]  /*0670*/  LDS R2, [R4+-0xc00] ;  /* 0xfff4000004027984 */ /* 0x001e220000000800 */
[C---:B------:R-:W-:Y:S01]  /*0680*/  ISETP.GE.U32.AND P0, PT, R0.reuse, 0x40, PT ;  /* 0x000000400000780c */ /* 0x040fe20003f06070 */
[----:B------:R-:W-:Y:S02]  /*0690*/  VIADD R0, R0, 0xc0 ;  /* 0x000000c000007836 */ /* 0x000fe40000000000 */
[----:B------:R-:W1:Y:S04]  /*06a0*/  LDS R3, [R4+-0x800] ;  /* 0xfff8000004037984 */ /* 0x000e680000000800 */
[----:B------:R-:W2:Y:S04]  /*06b0*/  LDS R5, [R4+-0x400] ;  /* 0xfffc000004057984 */ /* 0x000ea80000000800 */
[----:B------:R-:W3:Y:S04]  /*06c0*/  LDS R6, [R4] ;  /* 0x0000000004067984 */ /* 0x000ee80000000800 */
[----:B------:R-:W4:Y:S04]  /*06d0*/  LDS R7, [R4+0x400] ;  /* 0x0004000004077984 */ /* 0x000f280000000800 */
[----:B------:R5:W4:Y:S02]  /*06e0*/  LDS R8, [R4+0x800] ;  /* 0x0008000004087984 */ /* 0x000b240000000800 */
[----:B-----5:R-:W-:Y:S01]  /*06f0*/  VIADD R4, R4, 0x300 ;  /* 0x0000030004047836 */ /* 0x020fe20000000000 */
[----:B0-----:R-:W-:-:S02]  /*0700*/  LOP3.LUT R2, R2, 0x7ffffff, RZ, 0xc0, !PT ;  /* 0x07ffffff02027812 */ /* 0x001fc400078ec0ff */
[----:B-1----:R-:W-:Y:S02]  /*0710*/  LOP3.LUT R3, R3, 0x7ffffff, RZ, 0xc0, !PT ;  /* 0x07ffffff03037812 */ /* 0x002fe400078ec0ff */
[----:B--2---:R-:W-:-:S04]  /*0720*/  LOP3.LUT R5, R5, 0x7ffffff, RZ, 0xc0, !PT ;  /* 0x07ffffff05057812 */ /* 0x004fc800078ec0ff */
[----:B------:R-:W-:Y:S02]  /*0730*/  IADD3 R2, PT, PT, R5, R3, R2 ;  /* 0x0000000305027210 */ /* 0x000fe40007ffe002 */
[----:B---3--:R-:W-:Y:S02]  /*0740*/  LOP3.LUT R3, R6, 0x7ffffff, RZ, 0xc0, !PT ;  /* 0x07ffffff06037812 */ /* 0x008fe400078ec0ff */
[----:B----4-:R-:W-:Y:S02]  /*0750*/  LOP3.LUT R7, R7, 0x7ffffff, RZ, 0xc0, !PT ;  /* 0x07ffffff07077812 */ /* 0x010fe400078ec0ff */
[----:B------:R-:W-:Y:S02]  /*0760*/  LOP3.LUT R5, R8, 0x7ffffff, RZ, 0xc0, !PT ;  /* 0x07ffffff08057812 */ /* 0x000fe400078ec0ff */
[----:B------:R-:W-:Y:S01]  /*0770*/  IADD3 R2, PT, PT, R7, R3, R2 ;  /* 0x0000000307027210 */ /* 0x000fe20007ffe002 */
[----:B------:R-:W-:-:S04]  /*0780*/  IMAD.MOV.U32 R3, RZ, RZ, R10 ;  /* 0x000000ffff037224 */ /* 0x000fc800078e000a */
[----:B------:R-:W-:Y:S02]  /*0790*/  IMAD.IADD R5, R2, 0x1, R5 ;  /* 0x0000000102057824 */ /* 0x000fe400078e0205 */
[----:B------:R-:W-:Y:S01]  /*07a0*/  IMAD.MOV.U32 R2, RZ, RZ, R9 ;  /* 0x000000ffff027224 */ /* 0x000fe200078e0009 */
[----:B------:R-:W-:-:S04]  /*07b0*/  IADD3 R9, P1, PT, R9, 0x300, RZ ;  /* 0x0000030009097810 */ /* 0x000fc80007f3e0ff */
[----:B------:R0:W-:Y:S01]  /*07c0*/  STG.E desc[UR6][R2.64], R5 ;  /* 0x0000000502007986 */ /* 0x0001e2000c101906 */
[----:B------:R-:W-:Y:S01]  /*07d0*/  IMAD.X R10, RZ, RZ, R10, P1 ;  /* 0x000000ffff0a7224 */ /* 0x000fe200008e060a */
[----:B------:R-:W-:Y:S07]  /*07e0*/  @!P0 BRA `(.L_x_21) ;  /* 0xfffffffc00a08947 */ /* 0x000fee000383ffff */
[----:B------:R-:W-:Y:S05]  /*07f0*/  EXIT ;  /* 0x000000000000794d */ /* 0x000fea0003800000 */
.L_x_22:
        /* <DEDUP_REMOVED lines=16> */
.L_x_24:


//--------------------- .nv.shared._Z22merge_histogram_kernelPjPKjj --------------------------
	.section	.nv.shared._Z22merge_histogram_kernelPjPKjj,"aw",@nobits
	.sectionflags	@""
	.align	4
.nv.shared._Z22merge_histogram_kernelPjPKjj:
	.zero		2048


//--------------------- .nv.shared.reserved.0     --------------------------
	.section	.nv.shared.reserved.0,"aw",@nobits
	.weak		__nv_reservedSMEM_offset_0_alias
	.size		__nv_reservedSMEM_offset_0_alias, 0, 64
	.other		__nv_reservedSMEM_offset_0_alias,@"STO_CUDA_RESERVED_SHARED STV_DEFAULT"
__nv_reservedSMEM_offset_0_alias:
	.zero		0
	.zero		64


//--------------------- .nv.shared._Z16histogram_kernelPjPKjj --------------------------
	.section	.nv.shared._Z16histogram_kernelPjPKjj,"aw",@nobits
	.sectionflags	@""
	.align	4
.nv.shared._Z16histogram_kernelPjPKjj:
	.zero		7168


//--------------------- .nv.constant0._Z22merge_histogram_kernelPjPKjj --------------------------
	.section	.nv.constant0._Z22merge_histogram_kernelPjPKjj,"a",@progbits
	.sectionflags	@""
	.align	4
.nv.constant0._Z22merge_histogram_kernelPjPKjj:
	.zero		916


//--------------------- .nv.constant0._Z16histogram_kernelPjPKjj --------------------------
	.section	.nv.constant0._Z16histogram_kernelPjPKjj,"a",@progbits
	.sectionflags	@""
	.align	4
.nv.constant0._Z16histogram_kernelPjPKjj:
	.zero		916


//--------------------- SYMBOLS --------------------------

	.type		.nv.reservedSmem.offset0,@object
	.size		.nv.reservedSmem.offset0,0x4
	.type		.nv.reservedSmem.cap,@object
	.size		.nv.reservedSmem.cap,0x4
